	.headerflags	@"EF_CUDA_TEXMODE_UNIFIED EF_CUDA_64BIT_ADDRESS EF_CUDA_SM86 EF_CUDA_VIRTUAL_SM(EF_CUDA_SM86)"
	.elftype	@"ET_EXEC"


//--------------------- .nv.info                  --------------------------
	.section	.nv.info,"",@"SHT_CUDA_INFO"
	.align	4


	//----- nvinfo : EIATTR_REGCOUNT
	.align		4
        /*0000*/ 	.byte	0x04, 0x2f
        /*0002*/ 	.short	(.L_1 - .L_0)
	.align		4
.L_0:
        /*0004*/ 	.word	index@(triton_)
        /*0008*/ 	.word	0x0000001a


	//----- nvinfo : EIATTR_MAX_STACK_SIZE
	.align		4
.L_1:
        /*000c*/ 	.byte	0x04, 0x23
        /*000e*/ 	.short	(.L_3 - .L_2)
	.align		4
.L_2:
        /*0010*/ 	.word	index@(triton_)
        /*0014*/ 	.word	0x00000000


	//----- nvinfo : EIATTR_MIN_STACK_SIZE
	.align		4
.L_3:
        /*0018*/ 	.byte	0x04, 0x12
        /*001a*/ 	.short	(.L_5 - .L_4)
	.align		4
.L_4:
        /*001c*/ 	.word	index@(triton_)
        /*0020*/ 	.word	0x00000000


	//----- nvinfo : EIATTR_FRAME_SIZE
	.align		4
.L_5:
        /*0024*/ 	.byte	0x04, 0x11
        /*0026*/ 	.short	(.L_7 - .L_6)
	.align		4
.L_6:
        /*0028*/ 	.word	index@(triton_)
        /*002c*/ 	.word	0x00000000
.L_7:


//--------------------- .nv.info.triton_          --------------------------
	.section	.nv.info.triton_,"",@"SHT_CUDA_INFO"
	.align	4


	//----- nvinfo : EIATTR_CUDA_API_VERSION
	.align		4
        /*0000*/ 	.byte	0x04, 0x37
        /*0002*/ 	.short	(.L_9 - .L_8)
.L_8:
        /*0004*/ 	.word	0x0000007b


	//----- nvinfo : EIATTR_SW2861232_WAR
	.align		4
.L_9:
        /*0008*/ 	.byte	0x01, 0x35
	.zero		2


	//----- nvinfo : EIATTR_PARAM_CBANK
	.align		4
        /*000c*/ 	.byte	0x04, 0x0a
        /*000e*/ 	.short	(.L_11 - .L_10)
	.align		4
.L_10:
        /*0010*/ 	.word	index@(.nv.constant0.triton_)
        /*0014*/ 	.short	0x0160
        /*0016*/ 	.short	0x002c


	//----- nvinfo : EIATTR_CBANK_PARAM_SIZE
	.align		4
.L_11:
        /*0018*/ 	.byte	0x03, 0x19
        /*001a*/ 	.short	0x002c


	//----- nvinfo : EIATTR_KPARAM_INFO
	.align		4
        /*001c*/ 	.byte	0x04, 0x17
        /*001e*/ 	.short	(.L_13 - .L_12)
.L_12:
        /*0020*/ 	.word	0x00000000
        /*0024*/ 	.short	0x0005
        /*0026*/ 	.short	0x0028
        /*0028*/ 	.byte	0x00, 0xf0, 0x11, 0x00


	//----- nvinfo : EIATTR_KPARAM_INFO
	.align		4
.L_13:
        /*002c*/ 	.byte	0x04, 0x17
        /*002e*/ 	.short	(.L_15 - .L_14)
.L_14:
        /*0030*/ 	.word	0x00000000
        /*0034*/ 	.short	0x0004
        /*0036*/ 	.short	0x0020
        /*0038*/ 	.byte	0x00, 0xf0, 0x21, 0x00


	//----- nvinfo : EIATTR_KPARAM_INFO
	.align		4
.L_15:
        /*003c*/ 	.byte	0x04, 0x17
        /*003e*/ 	.short	(.L_17 - .L_16)
.L_16:
        /*0040*/ 	.word	0x00000000
        /*0044*/ 	.short	0x0003
        /*0046*/ 	.short	0x0018
        /*0048*/ 	.byte	0x00, 0xf0, 0x21, 0x00


	//----- nvinfo : EIATTR_KPARAM_INFO
	.align		4
.L_17:
        /*004c*/ 	.byte	0x04, 0x17
        /*004e*/ 	.short	(.L_19 - .L_18)
.L_18:
        /*0050*/ 	.word	0x00000000
        /*0054*/ 	.short	0x0002
        /*0056*/ 	.short	0x0010
        /*0058*/ 	.byte	0x00, 0xf0, 0x21, 0x00


	//----- nvinfo : EIATTR_KPARAM_INFO
	.align		4
.L_19:
        /*005c*/ 	.byte	0x04, 0x17
        /*005e*/ 	.short	(.L_21 - .L_20)
.L_20:
        /*0060*/ 	.word	0x00000000
        /*0064*/ 	.short	0x0001
        /*0066*/ 	.short	0x0008
        /*0068*/ 	.byte	0x00, 0xf0, 0x21, 0x00


	//----- nvinfo : EIATTR_KPARAM_INFO
	.align		4
.L_21:
        /*006c*/ 	.byte	0x04, 0x17
        /*006e*/ 	.short	(.L_23 - .L_22)
.L_22:
        /*0070*/ 	.word	0x00000000
        /*0074*/ 	.short	0x0000
        /*0076*/ 	.short	0x0000
        /*0078*/ 	.byte	0x00, 0xf0, 0x21, 0x00


	//----- nvinfo : EIATTR_MAXREG_COUNT
	.align		4
.L_23:
        /*007c*/ 	.byte	0x03, 0x1b
        /*007e*/ 	.short	0x00ff


	//----- nvinfo : EIATTR_EXIT_INSTR_OFFSETS
	.align		4
        /*0080*/ 	.byte	0x04, 0x1c
        /*0082*/ 	.short	(.L_25 - .L_24)


	//   ....[0]....
.L_24:
        /*0084*/ 	.word	0x00000580


	//   ....[1]....
        /*0088*/ 	.word	0x000005a0


	//----- nvinfo : EIATTR_MAX_THREADS
	.align		4
.L_25:
        /*008c*/ 	.byte	0x04, 0x05
        /*008e*/ 	.short	(.L_27 - .L_26)
.L_26:
        /*0090*/ 	.word	0x00000100
        /*0094*/ 	.word	0x00000001
        /*0098*/ 	.word	0x00000001
.L_27:


//--------------------- .nv.rel.action            --------------------------
	.section	.nv.rel.action,"",@"SHT_CUDA_RELOCINFO"
	.align	8
	.sectionentsize	8
        /*0000*/ 	.byte	0x73, 0x00, 0x00, 0x00, 0x00, 0x00, 0x00, 0x00, 0x00, 0x00, 0x00, 0x11, 0x25, 0x00, 0x05, 0x36


//--------------------- .nv.constant0.triton_     --------------------------
	.section	.nv.constant0.triton_,"a",@progbits
	.align	4
.nv.constant0.triton_:
	.zero		396


//--------------------- .text.triton_             --------------------------
	.section	.text.triton_,"ax",@progbits
	.sectioninfo	@"SHI_REGISTERS=26"
	.align	128
        .global         triton_
        .type           triton_,@function
        .size           triton_,(.L_x_1 - triton_)
        .other          triton_,@"STO_CUDA_ENTRY STV_DEFAULT"
triton_:
.text.triton_:
[----:B------:R-:W-:-:S02]  /*0000*/  IMAD.MOV.U32 R1, RZ, RZ, c[0x0][0x28] ;  /* 0x00000a00ff017624 */ /* 0x000fc400078e00ff */
[----:B------:R-:W0:Y:S01]  /*0010*/  S2R R0, SR_TID.X ;  /* 0x0000000000007919 */ /* 0x000e220000002100 */
[----:B------:R-:W-:Y:S01]  /*0020*/  IMAD.MOV.U32 R4, RZ, RZ, RZ ;  /* 0x000000ffff047224 */ /* 0x000fe200078e00ff */
[----:B------:R-:W-:Y:S01]  /*0030*/  ULDC.64 UR4, c[0x0][0x118] ;  /* 0x0000460000047ab9 */ /* 0x000fe20000000a00 */
[----:B------:R-:W-:Y:S01]  /*0040*/  IMAD.MOV.U32 R2, RZ, RZ, RZ ;  /* 0x000000ffff027224 */ /* 0x000fe200078e00ff */
[----:B------:R-:W1:Y:S01]  /*0050*/  S2R R5, SR_CTAID.X ;  /* 0x0000000000057919 */ /* 0x000e620000002500 */
[----:B------:R-:W-:Y:S02]  /*0060*/  IMAD.MOV.U32 R6, RZ, RZ, RZ ;  /* 0x000000ffff067224 */ /* 0x000fe400078e00ff */
[----:B0-----:R-:W-:-:S05]  /*0070*/  IMAD.SHL.U32 R0, R0, 0x2, RZ ;  /* 0x0000000200007824 */ /* 0x001fca00078e00ff */
[----:B------:R-:W-:-:S05]  /*0080*/  LOP3.LUT R0, R0, 0x1fe, RZ, 0xc0, !PT ;  /* 0x000001fe00007812 */ /* 0x000fca00078ec0ff */
[----:B-1----:R-:W-:-:S04]  /*0090*/  IMAD R5, R5, 0x200, R0 ;  /* 0x0000020005057824 */ /* 0x002fc800078e0200 */
[C---:B------:R-:W-:Y:S01]  /*00a0*/  IMAD.HI R11, R5.reuse, -0x193d4bb7, R4 ;  /* 0xe6c2b449050b7827 */ /* 0x040fe200078e0204 */
[----:B------:R-:W-:-:S04]  /*00b0*/  IADD3 R3, R5, 0x1, RZ ;  /* 0x0000000105037810 */ /* 0x000fc80007ffe0ff */
[----:B------:R-:W-:Y:S01]  /*00c0*/  SHF.R.U32.HI R0, RZ, 0x1f, R11 ;  /* 0x0000001fff007819 */ /* 0x000fe2000001160b */
[----:B------:R-:W-:-:S03]  /*00d0*/  IMAD.HI R2, R3, -0x193d4bb7, R2 ;  /* 0xe6c2b44903027827 */ /* 0x000fc600078e0202 */
[----:B------:R-:W-:Y:S02]  /*00e0*/  LEA.HI.SX32 R11, R11, R0, 0x17 ;  /* 0x000000000b0b7211 */ /* 0x000fe400078fbaff */
[----:B------:R-:W-:-:S03]  /*00f0*/  SHF.R.U32.HI R7, RZ, 0x1f, R2 ;  /* 0x0000001fff077819 */ /* 0x000fc60000011602 */
[C---:B------:R-:W-:Y:S01]  /*0100*/  IMAD R0, R11.reuse, -0x238, R5 ;  /* 0xfffffdc80b007824 */ /* 0x040fe200078e0205 */
[----:B------:R-:W-:Y:S01]  /*0110*/  LEA.HI.SX32 R7, R2, R7, 0x17 ;  /* 0x0000000702077211 */ /* 0x000fe200078fbaff */
[C---:B------:R-:W-:Y:S02]  /*0120*/  IMAD.SHL.U32 R17, R11.reuse, 0x10, RZ ;  /* 0x000000100b117824 */ /* 0x040fe400078e00ff */
[----:B------:R-:W-:Y:S01]  /*0130*/  IMAD R13, R11, 0xcc, R0 ;  /* 0x000000cc0b0d7824 */ /* 0x000fe200078e0200 */
[C---:B------:R-:W-:Y:S01]  /*0140*/  ISETP.GE.AND P3, PT, R0.reuse, 0xcc, PT ;  /* 0x000000cc0000780c */ /* 0x040fe20003f66270 */
[----:B------:R-:W-:Y:S01]  /*0150*/  IMAD R2, R7, -0x238, R3 ;  /* 0xfffffdc807027824 */ /* 0x000fe200078e0203 */
[----:B------:R-:W-:Y:S02]  /*0160*/  IADD3 R4, R0, -0xcc, RZ ;  /* 0xffffff3400047810 */ /* 0x000fe40007ffe0ff */
[----:B------:R-:W-:Y:S02]  /*0170*/  ISETP.LT.AND P0, PT, R5, c[0x0][0x188], !P3 ;  /* 0x0000620005007a0c */ /* 0x000fe40005f01270 */
[----:B------:R-:W-:Y:S01]  /*0180*/  ISETP.GE.U32.AND P2, PT, R4, 0x10, PT ;  /* 0x000000100400780c */ /* 0x000fe20003f46070 */
[----:B------:R-:W-:Y:S01]  /*0190*/  IMAD.MOV.U32 R4, RZ, RZ, 0x4 ;  /* 0x00000004ff047424 */ /* 0x000fe200078e00ff */
[----:B------:R-:W-:-:S02]  /*01a0*/  SHF.R.S32.HI R21, RZ, 0x1f, R17 ;  /* 0x0000001fff157819 */ /* 0x000fc40000011411 */
[C---:B------:R-:W-:Y:S01]  /*01b0*/  IADD3 R9, P1, R0.reuse, R17, RZ ;  /* 0x0000001100097210 */ /* 0x040fe20007f3e0ff */
[----:B------:R-:W-:Y:S01]  /*01c0*/  IMAD.WIDE R12, R13, R4, c[0x0][0x160] ;  /* 0x000058000d0c7625 */ /* 0x000fe200078e0204 */
[C---:B------:R-:W-:Y:S02]  /*01d0*/  IADD3 R14, R0.reuse, -0xdc, RZ ;  /* 0xffffff24000e7810 */ /* 0x040fe40007ffe0ff */
[----:B------:R-:W-:Y:S02]  /*01e0*/  LEA.HI.X.SX32 R10, R0, R21, 0x1, P1 ;  /* 0x00000015000a7211 */ /* 0x000fe400008f0eff */
[----:B------:R-:W-:Y:S01]  /*01f0*/  ISETP.GE.U32.AND P1, PT, R14, 0xb0, PT ;  /* 0x000000b00e00780c */ /* 0x000fe20003f26070 */
[----:B------:R0:W2:Y:S01]  /*0200*/  @P0 LDG.E.EL R6, [R12.64] ;  /* 0x000000040c060981 */ /* 0x0000a2000c2e1900 */
[----:B------:R-:W-:Y:S02]  /*0210*/  ISETP.LT.AND P4, PT, R5, c[0x0][0x188], !P2 ;  /* 0x0000620005007a0c */ /* 0x000fe40005781270 */
[----:B------:R-:W-:-:S02]  /*0220*/  LEA R8, P5, R9, c[0x0][0x168], 0x2 ;  /* 0x00005a0009087a11 */ /* 0x000fc400078a10ff */
[----:B------:R-:W-:Y:S01]  /*0230*/  ISETP.LT.AND P6, PT, R5, c[0x0][0x188], !P1 ;  /* 0x0000620005007a0c */ /* 0x000fe20004fc1270 */
[----:B------:R-:W-:Y:S01]  /*0240*/  IMAD R15, R11, 0x750, R14 ;  /* 0x000007500b0f7824 */ /* 0x000fe200078e020e */
[----:B------:R-:W-:Y:S01]  /*0250*/  LEA.HI.X R9, R9, c[0x0][0x16c], R10, 0x2, P5 ;  /* 0x00005b0009097a11 */ /* 0x000fe200028f140a */
[----:B------:R-:W-:Y:S01]  /*0260*/  IMAD.MOV.U32 R10, RZ, RZ, RZ ;  /* 0x000000ffff0a7224 */ /* 0x000fe200078e00ff */
[----:B------:R-:W-:Y:S01]  /*0270*/  CS2R R18, SRZ ;  /* 0x0000000000127805 */ /* 0x000fe2000001ff00 */
[----:B------:R-:W-:Y:S02]  /*0280*/  IMAD R7, R11, 0xcc, R2 ;  /* 0x000000cc0b077824 */ /* 0x000fe400078e0202 */
[----:B------:R-:W-:Y:S02]  /*0290*/  IMAD.WIDE R14, R15, R4, c[0x0][0x170] ;  /* 0x00005c000f0e7625 */ /* 0x000fe400078e0204 */
[----:B------:R1:W3:Y:S02]  /*02a0*/  @P4 LDG.E.EL R10, [R8.64+-0x330] ;  /* 0xfffcd004080a4981 */ /* 0x0002e4000c2e1900 */
[----:B------:R-:W-:Y:S01]  /*02b0*/  IMAD R16, R11, 0x684, R7 ;  /* 0x000006840b107824 */ /* 0x000fe200078e0207 */
[----:B------:R-:W-:Y:S01]  /*02c0*/  ISETP.LT.AND P5, PT, R3, c[0x0][0x188], !P1 ;  /* 0x0000620003007a0c */ /* 0x000fe20004fa1270 */
[----:B------:R4:W5:Y:S03]  /*02d0*/  @P6 LDG.E.EL R18, [R14.64] ;  /* 0x000000040e126981 */ /* 0x000966000c2e1900 */
[----:B0-----:R-:W-:-:S05]  /*02e0*/  IADD3 R13, R16, -0xdc, RZ ;  /* 0xffffff24100d7810 */ /* 0x001fca0007ffe0ff */
[----:B------:R-:W-:-:S05]  /*02f0*/  IMAD.WIDE R12, R13, R4, c[0x0][0x170] ;  /* 0x00005c000d0c7625 */ /* 0x000fca00078e0204 */
[----:B------:R0:W5:Y:S01]  /*0300*/  @P5 LDG.E.EL R19, [R12.64] ;  /* 0x000000040c135981 */ /* 0x000162000c2e1900 */
[----:B------:R-:W-:-:S04]  /*0310*/  IMAD.MOV.U32 R16, RZ, RZ, 0x750 ;  /* 0x00000750ff107424 */ /* 0x000fc800078e00ff */
[----:B------:R-:W-:-:S04]  /*0320*/  IMAD R11, R11, R16, -0x18c ;  /* 0xfffffe740b0b7424 */ /* 0x000fc800078e0210 */
[--C-:B-1----:R-:W-:Y:S02]  /*0330*/  IMAD.IADD R9, R0, 0x1, R11.reuse ;  /* 0x0000000100097824 */ /* 0x102fe400078e020b */
[----:B----4-:R-:W-:Y:S02]  /*0340*/  IMAD.IADD R15, R2, 0x1, R11 ;  /* 0x00000001020f7824 */ /* 0x010fe400078e020b */
[----:B------:R-:W-:Y:S02]  /*0350*/  IMAD.MOV.U32 R14, RZ, RZ, RZ ;  /* 0x000000ffff0e7224 */ /* 0x000fe400078e00ff */
[----:B0-----:R-:W-:Y:S01]  /*0360*/  IMAD.WIDE R12, R15, R4, c[0x0][0x178] ;  /* 0x00005e000f0c7625 */ /* 0x001fe200078e0204 */
[----:B--2---:R-:W-:Y:S02]  /*0370*/  SEL R23, R6, RZ, P0 ;  /* 0x000000ff06177207 */ /* 0x004fe40000000000 */
[----:B------:R-:W-:-:S04]  /*0380*/  IADD3 R17, P0, R2, R17, RZ ;  /* 0x0000001102117210 */ /* 0x000fc80007f1e0ff */
[----:B------:R-:W-:Y:S02]  /*0390*/  LEA.HI.X.SX32 R6, R2, R21, 0x1, P0 ;  /* 0x0000001502067211 */ /* 0x000fe400000f0eff */
[----:B------:R-:W-:Y:S02]  /*03a0*/  ISETP.GT.AND P0, PT, R0, 0x18b, PT ;  /* 0x0000018b0000780c */ /* 0x000fe40003f04270 */
[----:B---3--:R-:W-:Y:S02]  /*03b0*/  SEL R16, R10, RZ, P4 ;  /* 0x000000ff0a107207 */ /* 0x008fe40002000000 */
[----:B------:R-:W-:Y:S02]  /*03c0*/  ISETP.LT.AND P4, PT, R5, c[0x0][0x188], P0 ;  /* 0x0000620005007a0c */ /* 0x000fe40000781270 */
[----:B------:R-:W-:Y:S02]  /*03d0*/  ISETP.LT.AND P0, PT, R3, c[0x0][0x188], P0 ;  /* 0x0000620003007a0c */ /* 0x000fe40000701270 */
[----:B-----5:R-:W-:-:S02]  /*03e0*/  SEL R18, R18, RZ, P6 ;  /* 0x000000ff12127207 */ /* 0x020fc40003000000 */
[----:B------:R-:W-:Y:S01]  /*03f0*/  LEA R8, P6, R17, c[0x0][0x168], 0x2 ;  /* 0x00005a0011087a11 */ /* 0x000fe200078c10ff */
[----:B------:R-:W-:-:S03]  /*0400*/  IMAD.WIDE R10, R9, R4, c[0x0][0x178] ;  /* 0x00005e00090a7625 */ /* 0x000fc600078e0204 */
[----:B------:R-:W-:Y:S01]  /*0410*/  LEA.HI.X R9, R17, c[0x0][0x16c], R6, 0x2, P6 ;  /* 0x00005b0011097a11 */ /* 0x000fe200030f1406 */
[----:B------:R-:W-:Y:S01]  /*0420*/  IMAD.MOV.U32 R17, RZ, RZ, RZ ;  /* 0x000000ffff117224 */ /* 0x000fe200078e00ff */
[----:B------:R-:W-:Y:S01]  /*0430*/  ISETP.LT.AND P6, PT, R3, c[0x0][0x188], !P2 ;  /* 0x0000620003007a0c */ /* 0x000fe200057c1270 */
[----:B------:R-:W2:Y:S01]  /*0440*/  @P4 LDG.E.EL R14, [R10.64] ;  /* 0x000000040a0e4981 */ /* 0x000ea2000c2e1900 */
[----:B------:R-:W-:-:S03]  /*0450*/  SEL R19, R19, RZ, P5 ;  /* 0x000000ff13137207 */ /* 0x000fc60002800000 */
[----:B------:R-:W3:Y:S01]  /*0460*/  @P0 LDG.E.EL R17, [R12.64] ;  /* 0x000000040c110981 */ /* 0x000ee2000c2e1900 */
[----:B------:R-:W-:Y:S01]  /*0470*/  ISETP.LT.AND P5, PT, R3, c[0x0][0x188], !P3 ;  /* 0x0000620003007a0c */ /* 0x000fe20005fa1270 */
[----:B------:R-:W-:Y:S02]  /*0480*/  IMAD.MOV.U32 R2, RZ, RZ, RZ ;  /* 0x000000ffff027224 */ /* 0x000fe400078e00ff */
[----:B------:R-:W-:Y:S02]  /*0490*/  IMAD.MOV.U32 R0, RZ, RZ, RZ ;  /* 0x000000ffff007224 */ /* 0x000fe400078e00ff */
[----:B------:R-:W-:Y:S02]  /*04a0*/  IMAD.WIDE R6, R7, R4, c[0x0][0x160] ;  /* 0x0000580007067625 */ /* 0x000fe400078e0204 */
[----:B------:R-:W4:Y:S06]  /*04b0*/  @P6 LDG.E.EL R2, [R8.64+-0x330] ;  /* 0xfffcd00408026981 */ /* 0x000f2c000c2e1900 */
[----:B------:R-:W5:Y:S01]  /*04c0*/  @P5 LDG.E.EL R0, [R6.64] ;  /* 0x0000000406005981 */ /* 0x000f62000c2e1900 */
[----:B--2---:R-:W-:-:S02]  /*04d0*/  SEL R15, R14, RZ, P4 ;  /* 0x000000ff0e0f7207 */ /* 0x004fc40002000000 */
[----:B------:R-:W-:Y:S02]  /*04e0*/  ISETP.GE.AND P4, PT, R5, c[0x0][0x188], PT ;  /* 0x0000620005007a0c */ /* 0x000fe40003f86270 */
[----:B---3--:R-:W-:Y:S02]  /*04f0*/  @P1 SEL R19, R17, RZ, P0 ;  /* 0x000000ff11131207 */ /* 0x008fe40000000000 */
[----:B------:R-:W-:Y:S02]  /*0500*/  ISETP.GE.AND P0, PT, R3, c[0x0][0x188], PT ;  /* 0x0000620003007a0c */ /* 0x000fe40003f06270 */
[----:B------:R-:W-:Y:S01]  /*0510*/  @P2 SEL R16, R18, R15, !P1 ;  /* 0x0000000f12102207 */ /* 0x000fe20004800000 */
[----:B------:R-:W-:-:S03]  /*0520*/  IMAD.WIDE R4, R5, R4, c[0x0][0x180] ;  /* 0x0000600005047625 */ /* 0x000fc600078e0204 */
[----:B------:R-:W-:Y:S02]  /*0530*/  SEL R23, R23, R16, !P3 ;  /* 0x0000001017177207 */ /* 0x000fe40005800000 */
[----:B----4-:R-:W-:-:S03]  /*0540*/  SEL R2, R2, RZ, P6 ;  /* 0x000000ff02027207 */ /* 0x010fc60003000000 */
[----:B------:R0:W-:Y:S01]  /*0550*/  @!P4 STG.E [R4.64], R23 ;  /* 0x000000170400c986 */ /* 0x0001e2000c101904 */
[----:B-----5:R-:W-:Y:S02]  /*0560*/  SEL R3, R0, RZ, P5 ;  /* 0x000000ff00037207 */ /* 0x020fe40002800000 */
[----:B------:R-:W-:Y:S01]  /*0570*/  @P3 SEL R3, R2, R19, !P2 ;  /* 0x0000001302033207 */ /* 0x000fe20005000000 */
[----:B------:R-:W-:Y:S06]  /*0580*/  @P0 EXIT ;  /* 0x000000000000094d */ /* 0x000fec0003800000 */
[----:B------:R-:W-:Y:S01]  /*0590*/  STG.E [R4.64+0x4], R3 ;  /* 0x0000040304007986 */ /* 0x000fe2000c101904 */
[----:B------:R-:W-:Y:S05]  /*05a0*/  EXIT ;  /* 0x000000000000794d */ /* 0x000fea0003800000 */
.L_x_0:
[----:B------:R-:W-:-:S00]  /*05b0*/  BRA `(.L_x_0) ;  /* 0xfffffff000007947 */ /* 0x000fc0000383ffff */
[----:B------:R-:W-:-:S00]  /*05c0*/  NOP ;  /* 0x0000000000007918 */ /* 0x000fc00000000000 */
        /* <DEDUP_REMOVED lines=11> */
.L_x_1:
